//
// Generated by NVIDIA NVVM Compiler
//
// Compiler Build ID: CL-36424714
// Cuda compilation tools, release 13.0, V13.0.88
// Based on NVVM 20.0.0
//

.version 9.0
.target sm_100
.address_size 64

	// .globl	_Z10classifierPfiS_iS_S_i

.visible .entry _Z10classifierPfiS_iS_S_i(
	.param .u64 .ptr .align 1 _Z10classifierPfiS_iS_S_i_param_0,
	.param .u32 _Z10classifierPfiS_iS_S_i_param_1,
	.param .u64 .ptr .align 1 _Z10classifierPfiS_iS_S_i_param_2,
	.param .u32 _Z10classifierPfiS_iS_S_i_param_3,
	.param .u64 .ptr .align 1 _Z10classifierPfiS_iS_S_i_param_4,
	.param .u64 .ptr .align 1 _Z10classifierPfiS_iS_S_i_param_5,
	.param .u32 _Z10classifierPfiS_iS_S_i_param_6
)
{
	.reg .pred 	%p<11>;
	.reg .b32 	%r<30>;
	.reg .b32 	%f<105>;
	.reg .b64 	%rd<48>;

	ld.param.u64 	%rd19, [_Z10classifierPfiS_iS_S_i_param_0];
	ld.param.u32 	%r17, [_Z10classifierPfiS_iS_S_i_param_1];
	ld.param.u64 	%rd17, [_Z10classifierPfiS_iS_S_i_param_2];
	ld.param.u64 	%rd20, [_Z10classifierPfiS_iS_S_i_param_4];
	ld.param.u64 	%rd18, [_Z10classifierPfiS_iS_S_i_param_5];
	ld.param.u32 	%r18, [_Z10classifierPfiS_iS_S_i_param_6];
	cvta.to.global.u64 	%rd1, %rd19;
	cvta.to.global.u64 	%rd2, %rd20;
	mov.u32 	%r19, %ctaid.x;
	mov.u32 	%r20, %ntid.x;
	mov.u32 	%r21, %tid.x;
	mad.lo.s32 	%r1, %r19, %r20, %r21;
	setp.ge.s32 	%p1, %r1, %r18;
	@%p1 bra 	$L__BB0_15;
	cvta.to.global.u64 	%rd21, %rd17;
	mul.wide.s32 	%rd22, %r1, 4;
	add.s64 	%rd3, %rd21, %rd22;
	mov.b32 	%r22, 0;
	st.global.u32 	[%rd3], %r22;
	setp.lt.s32 	%p2, %r17, 1;
	mov.f32 	%f104, 0f00000000;
	@%p2 bra 	$L__BB0_14;
	mul.lo.s32 	%r24, %r17, %r1;
	cvt.s64.s32 	%rd4, %r24;
	and.b32  	%r2, %r17, 15;
	setp.lt.u32 	%p3, %r17, 16;
	mov.b32 	%r27, 0;
	mov.f32 	%f104, 0f00000000;
	@%p3 bra 	$L__BB0_5;
	and.b32  	%r27, %r17, 2147483632;
	neg.s32 	%r25, %r27;
	shl.b64 	%rd23, %rd4, 2;
	add.s64 	%rd24, %rd23, %rd2;
	add.s64 	%rd45, %rd24, 32;
	add.s64 	%rd44, %rd1, 32;
	mov.f32 	%f104, 0f00000000;
$L__BB0_4:
	.pragma "nounroll";
	ld.global.f32 	%f14, [%rd45+-32];
	ld.global.f32 	%f15, [%rd44+-32];
	fma.rn.f32 	%f16, %f14, %f15, %f104;
	st.global.f32 	[%rd3], %f16;
	ld.global.f32 	%f17, [%rd45+-28];
	ld.global.f32 	%f18, [%rd44+-28];
	fma.rn.f32 	%f19, %f17, %f18, %f16;
	st.global.f32 	[%rd3], %f19;
	ld.global.f32 	%f20, [%rd45+-24];
	ld.global.f32 	%f21, [%rd44+-24];
	fma.rn.f32 	%f22, %f20, %f21, %f19;
	st.global.f32 	[%rd3], %f22;
	ld.global.f32 	%f23, [%rd45+-20];
	ld.global.f32 	%f24, [%rd44+-20];
	fma.rn.f32 	%f25, %f23, %f24, %f22;
	st.global.f32 	[%rd3], %f25;
	ld.global.f32 	%f26, [%rd45+-16];
	ld.global.f32 	%f27, [%rd44+-16];
	fma.rn.f32 	%f28, %f26, %f27, %f25;
	st.global.f32 	[%rd3], %f28;
	ld.global.f32 	%f29, [%rd45+-12];
	ld.global.f32 	%f30, [%rd44+-12];
	fma.rn.f32 	%f31, %f29, %f30, %f28;
	st.global.f32 	[%rd3], %f31;
	ld.global.f32 	%f32, [%rd45+-8];
	ld.global.f32 	%f33, [%rd44+-8];
	fma.rn.f32 	%f34, %f32, %f33, %f31;
	st.global.f32 	[%rd3], %f34;
	ld.global.f32 	%f35, [%rd45+-4];
	ld.global.f32 	%f36, [%rd44+-4];
	fma.rn.f32 	%f37, %f35, %f36, %f34;
	st.global.f32 	[%rd3], %f37;
	ld.global.f32 	%f38, [%rd45];
	ld.global.f32 	%f39, [%rd44];
	fma.rn.f32 	%f40, %f38, %f39, %f37;
	st.global.f32 	[%rd3], %f40;
	ld.global.f32 	%f41, [%rd45+4];
	ld.global.f32 	%f42, [%rd44+4];
	fma.rn.f32 	%f43, %f41, %f42, %f40;
	st.global.f32 	[%rd3], %f43;
	ld.global.f32 	%f44, [%rd45+8];
	ld.global.f32 	%f45, [%rd44+8];
	fma.rn.f32 	%f46, %f44, %f45, %f43;
	st.global.f32 	[%rd3], %f46;
	ld.global.f32 	%f47, [%rd45+12];
	ld.global.f32 	%f48, [%rd44+12];
	fma.rn.f32 	%f49, %f47, %f48, %f46;
	st.global.f32 	[%rd3], %f49;
	ld.global.f32 	%f50, [%rd45+16];
	ld.global.f32 	%f51, [%rd44+16];
	fma.rn.f32 	%f52, %f50, %f51, %f49;
	st.global.f32 	[%rd3], %f52;
	ld.global.f32 	%f53, [%rd45+20];
	ld.global.f32 	%f54, [%rd44+20];
	fma.rn.f32 	%f55, %f53, %f54, %f52;
	st.global.f32 	[%rd3], %f55;
	ld.global.f32 	%f56, [%rd45+24];
	ld.global.f32 	%f57, [%rd44+24];
	fma.rn.f32 	%f58, %f56, %f57, %f55;
	st.global.f32 	[%rd3], %f58;
	ld.global.f32 	%f59, [%rd45+28];
	ld.global.f32 	%f60, [%rd44+28];
	fma.rn.f32 	%f104, %f59, %f60, %f58;
	st.global.f32 	[%rd3], %f104;
	add.s32 	%r25, %r25, 16;
	add.s64 	%rd45, %rd45, 64;
	add.s64 	%rd44, %rd44, 64;
	setp.ne.s32 	%p4, %r25, 0;
	@%p4 bra 	$L__BB0_4;
$L__BB0_5:
	setp.eq.s32 	%p5, %r2, 0;
	@%p5 bra 	$L__BB0_14;
	and.b32  	%r8, %r17, 7;
	setp.lt.u32 	%p6, %r2, 8;
	@%p6 bra 	$L__BB0_8;
	cvt.u64.u32 	%rd25, %r27;
	add.s64 	%rd26, %rd25, %rd4;
	shl.b64 	%rd27, %rd26, 2;
	add.s64 	%rd28, %rd2, %rd27;
	ld.global.f32 	%f61, [%rd28];
	mul.wide.u32 	%rd29, %r27, 4;
	add.s64 	%rd30, %rd1, %rd29;
	ld.global.f32 	%f62, [%rd30];
	fma.rn.f32 	%f63, %f61, %f62, %f104;
	st.global.f32 	[%rd3], %f63;
	ld.global.f32 	%f64, [%rd28+4];
	ld.global.f32 	%f65, [%rd30+4];
	fma.rn.f32 	%f66, %f64, %f65, %f63;
	st.global.f32 	[%rd3], %f66;
	ld.global.f32 	%f67, [%rd28+8];
	ld.global.f32 	%f68, [%rd30+8];
	fma.rn.f32 	%f69, %f67, %f68, %f66;
	st.global.f32 	[%rd3], %f69;
	ld.global.f32 	%f70, [%rd28+12];
	ld.global.f32 	%f71, [%rd30+12];
	fma.rn.f32 	%f72, %f70, %f71, %f69;
	st.global.f32 	[%rd3], %f72;
	ld.global.f32 	%f73, [%rd28+16];
	ld.global.f32 	%f74, [%rd30+16];
	fma.rn.f32 	%f75, %f73, %f74, %f72;
	st.global.f32 	[%rd3], %f75;
	ld.global.f32 	%f76, [%rd28+20];
	ld.global.f32 	%f77, [%rd30+20];
	fma.rn.f32 	%f78, %f76, %f77, %f75;
	st.global.f32 	[%rd3], %f78;
	ld.global.f32 	%f79, [%rd28+24];
	ld.global.f32 	%f80, [%rd30+24];
	fma.rn.f32 	%f81, %f79, %f80, %f78;
	st.global.f32 	[%rd3], %f81;
	ld.global.f32 	%f82, [%rd28+28];
	ld.global.f32 	%f83, [%rd30+28];
	fma.rn.f32 	%f104, %f82, %f83, %f81;
	st.global.f32 	[%rd3], %f104;
	add.s32 	%r27, %r27, 8;
$L__BB0_8:
	setp.eq.s32 	%p7, %r8, 0;
	@%p7 bra 	$L__BB0_14;
	and.b32  	%r11, %r17, 3;
	setp.lt.u32 	%p8, %r8, 4;
	@%p8 bra 	$L__BB0_11;
	cvt.u64.u32 	%rd31, %r27;
	add.s64 	%rd32, %rd31, %rd4;
	shl.b64 	%rd33, %rd32, 2;
	add.s64 	%rd34, %rd2, %rd33;
	ld.global.f32 	%f84, [%rd34];
	mul.wide.u32 	%rd35, %r27, 4;
	add.s64 	%rd36, %rd1, %rd35;
	ld.global.f32 	%f85, [%rd36];
	fma.rn.f32 	%f86, %f84, %f85, %f104;
	st.global.f32 	[%rd3], %f86;
	ld.global.f32 	%f87, [%rd34+4];
	ld.global.f32 	%f88, [%rd36+4];
	fma.rn.f32 	%f89, %f87, %f88, %f86;
	st.global.f32 	[%rd3], %f89;
	ld.global.f32 	%f90, [%rd34+8];
	ld.global.f32 	%f91, [%rd36+8];
	fma.rn.f32 	%f92, %f90, %f91, %f89;
	st.global.f32 	[%rd3], %f92;
	ld.global.f32 	%f93, [%rd34+12];
	ld.global.f32 	%f94, [%rd36+12];
	fma.rn.f32 	%f104, %f93, %f94, %f92;
	st.global.f32 	[%rd3], %f104;
	add.s32 	%r27, %r27, 4;
$L__BB0_11:
	setp.eq.s32 	%p9, %r11, 0;
	@%p9 bra 	$L__BB0_14;
	cvt.u64.u32 	%rd37, %r27;
	mul.wide.u32 	%rd38, %r27, 4;
	add.s64 	%rd47, %rd1, %rd38;
	add.s64 	%rd39, %rd4, %rd37;
	shl.b64 	%rd40, %rd39, 2;
	add.s64 	%rd46, %rd2, %rd40;
	neg.s32 	%r29, %r11;
$L__BB0_13:
	.pragma "nounroll";
	ld.global.f32 	%f95, [%rd46];
	ld.global.f32 	%f96, [%rd47];
	fma.rn.f32 	%f104, %f95, %f96, %f104;
	st.global.f32 	[%rd3], %f104;
	add.s64 	%rd47, %rd47, 4;
	add.s64 	%rd46, %rd46, 4;
	add.s32 	%r29, %r29, 1;
	setp.ne.s32 	%p10, %r29, 0;
	@%p10 bra 	$L__BB0_13;
$L__BB0_14:
	cvta.to.global.u64 	%rd41, %rd18;
	add.s64 	%rd43, %rd41, %rd22;
	ld.global.f32 	%f97, [%rd43];
	add.f32 	%f98, %f97, %f104;
	st.global.f32 	[%rd3], %f98;
$L__BB0_15:
	ret;

}


// ===== COMPILED SASS (sm_100) =====

	.target	sm_100

	.elftype	@"ET_EXEC"


//--------------------- .note.nv.tkinfo           --------------------------
	.section	.note.nv.tkinfo,"",@"SHT_NOTE"
	.sectionflags	@"SHF_NOTE_NV_TKINFO"
	.tkinfo
        /*0018*/ 	.word	0x00000002
        /*0030*/ 	.string	""
        /*0030*/ 	.string	"ptxas"
        /*0030*/ 	.string	"Cuda compilation tools, release 13.0, V13.0.88"
        /*0030*/ 	.string	"Build cuda_13.0.r13.0/compiler.36424714_0"
        /*0030*/ 	.string	"-arch sm_100 -m 64 "



//--------------------- .note.nv.cuinfo           --------------------------
	.section	.note.nv.cuinfo,"",@"SHT_NOTE"
	.sectionflags	@"SHF_NOTE_NV_CUINFO"
        /*0018*/ 	.short	0x0002
        /*001a*/ 	.short	0x0064
        /*001c*/ 	.short	0x0082
	.zero		2


//--------------------- .nv.info                  --------------------------
	.section	.nv.info,"",@"SHT_CUDA_INFO"
	.align	4


	//----- nvinfo : EIATTR_REGCOUNT
	.align		4
        /*0000*/ 	.byte	0x04, 0x2f
        /*0002*/ 	.short	(.L_1 - .L_0)
	.align		4
.L_0:
        /*0004*/ 	.word	index@(_Z10classifierPfiS_iS_S_i)
        /*0008*/ 	.word	0x00000014


	//----- nvinfo : EIATTR_FRAME_SIZE
	.align		4
.L_1:
        /*000c*/ 	.byte	0x04, 0x11
        /*000e*/ 	.short	(.L_3 - .L_2)
	.align		4
.L_2:
        /*0010*/ 	.word	index@(_Z10classifierPfiS_iS_S_i)
        /*0014*/ 	.word	0x00000000


	//----- nvinfo : EIATTR_MIN_STACK_SIZE
	.align		4
.L_3:
        /*0018*/ 	.byte	0x04, 0x12
        /*001a*/ 	.short	(.L_5 - .L_4)
	.align		4
.L_4:
        /*001c*/ 	.word	index@(_Z10classifierPfiS_iS_S_i)
        /*0020*/ 	.word	0x00000000
.L_5:


//--------------------- .nv.compat                --------------------------
	.section	.nv.compat,"",@"SHT_CUDA_COMPAT_INFO"
	.align	4
        /*0000*/ 	.byte	0x02, 0x09, 0x00, 0x00, 0x02, 0x02, 0x01, 0x00, 0x02, 0x05, 0x05, 0x00, 0x03, 0x07, 0x01, 0x01
        /*0010*/ 	.byte	0x02, 0x03, 0x00, 0x00, 0x02, 0x06, 0x01, 0x00, 0x04, 0x0b, 0x08, 0x00, 0x09, 0x00, 0x00, 0x00
        /*0020*/ 	.byte	0x00, 0x00, 0x00, 0x00


//--------------------- .nv.info._Z10classifierPfiS_iS_S_i --------------------------
	.section	.nv.info._Z10classifierPfiS_iS_S_i,"",@"SHT_CUDA_INFO"
	.sectionflags	@""
	.align	4


	//----- nvinfo : EIATTR_CUDA_API_VERSION
	.align		4
        /*0000*/ 	.byte	0x04, 0x37
        /*0002*/ 	.short	(.L_7 - .L_6)
.L_6:
        /*0004*/ 	.word	0x00000082


	//----- nvinfo : EIATTR_KPARAM_INFO
	.align		4
.L_7:
        /*0008*/ 	.byte	0x04, 0x17
        /*000a*/ 	.short	(.L_9 - .L_8)
.L_8:
        /*000c*/ 	.word	0x00000000
        /*0010*/ 	.short	0x0006
        /*0012*/ 	.short	0x0030
        /*0014*/ 	.byte	0x00, 0xf0, 0x11, 0x00


	//----- nvinfo : EIATTR_KPARAM_INFO
	.align		4
.L_9:
        /*0018*/ 	.byte	0x04, 0x17
        /*001a*/ 	.short	(.L_11 - .L_10)
.L_10:
        /*001c*/ 	.word	0x00000000
        /*0020*/ 	.short	0x0005
        /*0022*/ 	.short	0x0028
        /*0024*/ 	.byte	0x00, 0xf5, 0x21, 0x00


	//----- nvinfo : EIATTR_KPARAM_INFO
	.align		4
.L_11:
        /*0028*/ 	.byte	0x04, 0x17
        /*002a*/ 	.short	(.L_13 - .L_12)
.L_12:
        /*002c*/ 	.word	0x00000000
        /*0030*/ 	.short	0x0004
        /*0032*/ 	.short	0x0020
        /*0034*/ 	.byte	0x00, 0xf5, 0x21, 0x00


	//----- nvinfo : EIATTR_KPARAM_INFO
	.align		4
.L_13:
        /*0038*/ 	.byte	0x04, 0x17
        /*003a*/ 	.short	(.L_15 - .L_14)
.L_14:
        /*003c*/ 	.word	0x00000000
        /*0040*/ 	.short	0x0003
        /*0042*/ 	.short	0x0018
        /*0044*/ 	.byte	0x00, 0xf0, 0x11, 0x00


	//----- nvinfo : EIATTR_KPARAM_INFO
	.align		4
.L_15:
        /*0048*/ 	.byte	0x04, 0x17
        /*004a*/ 	.short	(.L_17 - .L_16)
.L_16:
        /*004c*/ 	.word	0x00000000
        /*0050*/ 	.short	0x0002
        /*0052*/ 	.short	0x0010
        /*0054*/ 	.byte	0x00, 0xf5, 0x21, 0x00


	//----- nvinfo : EIATTR_KPARAM_INFO
	.align		4
.L_17:
        /*0058*/ 	.byte	0x04, 0x17
        /*005a*/ 	.short	(.L_19 - .L_18)
.L_18:
        /*005c*/ 	.word	0x00000000
        /*0060*/ 	.short	0x0001
        /*0062*/ 	.short	0x0008
        /*0064*/ 	.byte	0x00, 0xf0, 0x11, 0x00


	//----- nvinfo : EIATTR_KPARAM_INFO
	.align		4
.L_19:
        /*0068*/ 	.byte	0x04, 0x17
        /*006a*/ 	.short	(.L_21 - .L_20)
.L_20:
        /*006c*/ 	.word	0x00000000
        /*0070*/ 	.short	0x0000
        /*0072*/ 	.short	0x0000
        /*0074*/ 	.byte	0x00, 0xf5, 0x21, 0x00


	//----- nvinfo : EIATTR_SPARSE_MMA_MASK
	.align		4
.L_21:
        /*0078*/ 	.byte	0x03, 0x50
        /*007a*/ 	.short	0x0000


	//----- nvinfo : EIATTR_MAXREG_COUNT
	.align		4
        /*007c*/ 	.byte	0x03, 0x1b
        /*007e*/ 	.short	0x00ff


	//----- nvinfo : EIATTR_MERCURY_ISA_VERSION
	.align		4
        /*0080*/ 	.byte	0x03, 0x5f
        /*0082*/ 	.short	0x0101


	//----- nvinfo : EIATTR_VRC_CTA_INIT_COUNT
	.align		4
        /*0084*/ 	.byte	0x02, 0x4a
	.zero		1
	.zero		1


	//----- nvinfo : EIATTR_EXIT_INSTR_OFFSETS
	.align		4
        /*0088*/ 	.byte	0x04, 0x1c
        /*008a*/ 	.short	(.L_23 - .L_22)


	//   ....[0]....
.L_22:
        /*008c*/ 	.word	0x00000070


	//   ....[1]....
        /*0090*/ 	.word	0x00000d90


	//----- nvinfo : EIATTR_CBANK_PARAM_SIZE
	.align		4
.L_23:
        /*0094*/ 	.byte	0x03, 0x19
        /*0096*/ 	.short	0x0034


	//----- nvinfo : EIATTR_PARAM_CBANK
	.align		4
        /*0098*/ 	.byte	0x04, 0x0a
        /*009a*/ 	.short	(.L_25 - .L_24)
	.align		4
.L_24:
        /*009c*/ 	.word	index@(.nv.constant0._Z10classifierPfiS_iS_S_i)
        /*00a0*/ 	.short	0x0380
        /*00a2*/ 	.short	0x0034


	//----- nvinfo : EIATTR_SW_WAR
	.align		4
.L_25:
        /*00a4*/ 	.byte	0x04, 0x36
        /*00a6*/ 	.short	(.L_27 - .L_26)
.L_26:
        /*00a8*/ 	.word	0x00000008
.L_27:


//--------------------- .nv.callgraph             --------------------------
	.section	.nv.callgraph,"",@"SHT_CUDA_CALLGRAPH"
	.align	4
	.sectionentsize	8
	.align		4
        /*0000*/ 	.word	0x00000000
	.align		4
        /*0004*/ 	.word	0xffffffff
	.align		4
        /*0008*/ 	.word	0x00000000
	.align		4
        /*000c*/ 	.word	0xfffffffe
	.align		4
        /*0010*/ 	.word	0x00000000
	.align		4
        /*0014*/ 	.word	0xfffffffd
	.align		4
        /*0018*/ 	.word	0x00000000
	.align		4
        /*001c*/ 	.word	0xfffffffc


//--------------------- .text._Z10classifierPfiS_iS_S_i --------------------------
	.section	.text._Z10classifierPfiS_iS_S_i,"ax",@progbits
	.align	128
        .global         _Z10classifierPfiS_iS_S_i
        .type           _Z10classifierPfiS_iS_S_i,@function
        .size           _Z10classifierPfiS_iS_S_i,(.L_x_7 - _Z10classifierPfiS_iS_S_i)
        .other          _Z10classifierPfiS_iS_S_i,@"STO_CUDA_ENTRY STV_DEFAULT"
_Z10classifierPfiS_iS_S_i:
.text._Z10classifierPfiS_iS_S_i:
[----:B------:R-:W-:Y:S01]  /*0000*/  LDC R1, c[0x0][0x37c] ;  /* 0x0000df00ff017b82 */ /* 0x000fe20000000800 */
[----:B------:R-:W0:Y:S07]  /*0010*/  S2R R3, SR_TID.X ;  /* 0x0000000000037919 */ /* 0x000e2e0000002100 */
[----:B------:R-:W0:Y:S01]  /*0020*/  S2UR UR4, SR_CTAID.X ;  /* 0x00000000000479c3 */ /* 0x000e220000002500 */
[----:B------:R-:W1:Y:S07]  /*0030*/  LDCU UR5, c[0x0][0x3b0] ;  /* 0x00007600ff0577ac */ /* 0x000e6e0008000800 */
[----:B------:R-:W0:Y:S02]  /*0040*/  LDC R0, c[0x0][0x360] ;  /* 0x0000d800ff007b82 */ /* 0x000e240000000800 */
[----:B0-----:R-:W-:-:S05]  /*0050*/  IMAD R0, R0, UR4, R3 ;  /* 0x0000000400007c24 */ /* 0x001fca000f8e0203 */
[----:B-1----:R-:W-:-:S13]  /*0060*/  ISETP.GE.AND P0, PT, R0, UR5, PT ;  /* 0x0000000500007c0c */ /* 0x002fda000bf06270 */
[----:B------:R-:W-:Y:S05]  /*0070*/  @P0 EXIT ;  /* 0x000000000000094d */ /* 0x000fea0003800000 */
[----:B------:R-:W0:Y:S01]  /*0080*/  LDC.64 R2, c[0x0][0x390] ;  /* 0x0000e400ff027b82 */ /* 0x000e220000000a00 */
[----:B------:R-:W1:Y:S01]  /*0090*/  LDCU.64 UR10, c[0x0][0x358] ;  /* 0x00006b00ff0a77ac */ /* 0x000e620008000a00 */
[----:B------:R-:W-:Y:S01]  /*00a0*/  HFMA2 R5, -RZ, RZ, 0, 0 ;  /* 0x00000000ff057431 */ /* 0x000fe200000001ff */
[----:B------:R-:W2:Y:S02]  /*00b0*/  LDCU UR6, c[0x0][0x388] ;  /* 0x00007100ff0677ac */ /* 0x000ea40008000800 */
[----:B--2---:R-:W-:Y:S01]  /*00c0*/  UISETP.GE.AND UP0, UPT, UR6, 0x1, UPT ;  /* 0x000000010600788c */ /* 0x004fe2000bf06270 */
[----:B0-----:R-:W-:-:S05]  /*00d0*/  IMAD.WIDE R2, R0, 0x4, R2 ;  /* 0x0000000400027825 */ /* 0x001fca00078e0202 */
[----:B-1----:R0:W-:Y:S03]  /*00e0*/  STG.E desc[UR10][R2.64], RZ ;  /* 0x000000ff02007986 */ /* 0x0021e6000c10190a */
[----:B------:R-:W-:Y:S05]  /*00f0*/  BRA.U !UP0, `(.L_x_0) ;  /* 0x0000000d08107547 */ /* 0x000fea000b800000 */
[----:B------:R-:W-:Y:S02]  /*0100*/  UISETP.GE.U32.AND UP1, UPT, UR6, 0x10, UPT ;  /* 0x000000100600788c */ /* 0x000fe4000bf26070 */
[----:B------:R-:W-:Y:S01]  /*0110*/  IMAD R7, R0, UR6, RZ ;  /* 0x0000000600077c24 */ /* 0x000fe2000f8e02ff */
[----:B------:R-:W-:Y:S01]  /*0120*/  ULOP3.LUT UR7, UR6, 0xf, URZ, 0xc0, !UPT ;  /* 0x0000000f06077892 */ /* 0x000fe2000f8ec0ff */
[----:B------:R-:W-:Y:S02]  /*0130*/  MOV R6, RZ ;  /* 0x000000ff00067202 */ /* 0x000fe40000000f00 */
[----:B------:R-:W-:Y:S01]  /*0140*/  MOV R5, RZ ;  /* 0x000000ff00057202 */ /* 0x000fe20000000f00 */
[----:B------:R-:W-:Y:S01]  /*0150*/  UISETP.NE.AND UP0, UPT, UR7, URZ, UPT ;  /* 0x000000ff0700728c */ /* 0x000fe2000bf05270 */
[----:B------:R-:W-:Y:S01]  /*0160*/  SHF.R.S32.HI R4, RZ, 0x1f, R7 ;  /* 0x0000001fff047819 */ /* 0x000fe20000011407 */
[----:B------:R-:W-:Y:S09]  /*0170*/  BRA.U !UP1, `(.L_x_1) ;  /* 0x0000000509607547 */ /* 0x000ff2000b800000 */
[----:B------:R-:W1:Y:S01]  /*0180*/  LDCU.64 UR4, c[0x0][0x380] ;  /* 0x00007000ff0477ac */ /* 0x000e620008000a00 */
[----:B------:R-:W-:Y:S01]  /*0190*/  MOV R5, RZ ;  /* 0x000000ff00057202 */ /* 0x000fe20000000f00 */
[----:B------:R-:W2:Y:S01]  /*01a0*/  LDCU.64 UR8, c[0x0][0x3a0] ;  /* 0x00007400ff0877ac */ /* 0x000ea20008000a00 */
[----:B-1----:R-:W-:Y:S01]  /*01b0*/  UIADD3 UR4, UP1, UPT, UR4, 0x20, URZ ;  /* 0x0000002004047890 */ /* 0x002fe2000ff3e0ff */
[----:B--2---:R-:W-:Y:S01]  /*01c0*/  LEA R14, P0, R7, UR8, 0x2 ;  /* 0x00000008070e7c11 */ /* 0x004fe2000f8010ff */
[----:B------:R-:W-:-:S04]  /*01d0*/  ULOP3.LUT UR8, UR6, 0x7ffffff0, URZ, 0xc0, !UPT ;  /* 0x7ffffff006087892 */ /* 0x000fc8000f8ec0ff */
[----:B------:R-:W-:Y:S01]  /*01e0*/  MOV R12, UR4 ;  /* 0x00000004000c7c02 */ /* 0x000fe20008000f00 */
[----:B------:R-:W-:Y:S01]  /*01f0*/  UIADD3.X UR5, UPT, UPT, URZ, UR5, URZ, UP1, !UPT ;  /* 0x00000005ff057290 */ /* 0x000fe20008ffe4ff */
[----:B------:R-:W-:Y:S01]  /*0200*/  LEA.HI.X R9, R7, UR9, R4, 0x2, P0 ;  /* 0x0000000907097c11 */ /* 0x000fe200080f1404 */
[----:B------:R-:W-:Y:S01]  /*0210*/  UIADD3 UR9, UPT, UPT, -UR8, URZ, URZ ;  /* 0x000000ff08097290 */ /* 0x000fe2000fffe1ff */
[----:B------:R-:W-:Y:S02]  /*0220*/  IADD3 R14, P0, PT, R14, 0x20, RZ ;  /* 0x000000200e0e7810 */ /* 0x000fe40007f1e0ff */
[----:B------:R-:W-:Y:S01]  /*0230*/  MOV R6, UR8 ;  /* 0x0000000800067c02 */ /* 0x000fe20008000f00 */
[----:B------:R-:W-:Y:S01]  /*0240*/  IMAD.U32 R13, RZ, RZ, UR5 ;  /* 0x00000005ff0d7e24 */ /* 0x000fe2000f8e00ff */
[----:B------:R-:W-:-:S09]  /*0250*/  IADD3.X R9, PT, PT, RZ, R9, RZ, P0, !PT ;  /* 0x00000009ff097210 */ /* 0x000fd200007fe4ff */
.L_x_2:
[----:B------:R-:W-:Y:S02]  /*0260*/  MOV R8, R14 ;  /* 0x0000000e00087202 */ /* 0x000fe40000000f00 */
[----:B------:R-:W-:Y:S02]  /*0270*/  MOV R10, R12 ;  /* 0x0000000c000a7202 */ /* 0x000fe40000000f00 */
[----:B------:R-:W-:Y:S01]  /*0280*/  MOV R11, R13 ;  /* 0x0000000d000b7202 */ /* 0x000fe20000000f00 */
[----:B------:R-:W2:Y:S04]  /*0290*/  LDG.E R12, desc[UR10][R8.64+-0x20] ;  /* 0xffffe00a080c7981 */ /* 0x000ea8000c1e1900 */
[----:B------:R-:W2:Y:S02]  /*02a0*/  LDG.E R13, desc[UR10][R10.64+-0x20] ;  /* 0xffffe00a0a0d7981 */ /* 0x000ea4000c1e1900 */
[----:B--2---:R-:W-:-:S05]  /*02b0*/  FFMA R13, R12, R13, R5 ;  /* 0x0000000d0c0d7223 */ /* 0x004fca0000000005 */
[----:B------:R1:W-:Y:S04]  /*02c0*/  STG.E desc[UR10][R2.64], R13 ;  /* 0x0000000d02007986 */ /* 0x0003e8000c10190a */
[----:B------:R-:W2:Y:S04]  /*02d0*/  LDG.E R12, desc[UR10][R8.64+-0x1c] ;  /* 0xffffe40a080c7981 */ /* 0x000ea8000c1e1900 */
[----:B----4-:R-:W2:Y:S02]  /*02e0*/  LDG.E R5, desc[UR10][R10.64+-0x1c] ;  /* 0xffffe40a0a057981 */ /* 0x010ea4000c1e1900 */
[----:B--2---:R-:W-:-:S05]  /*02f0*/  FFMA R5, R12, R5, R13 ;  /* 0x000000050c057223 */ /* 0x004fca000000000d */
[----:B------:R2:W-:Y:S04]  /*0300*/  STG.E desc[UR10][R2.64], R5 ;  /* 0x0000000502007986 */ /* 0x0005e8000c10190a */
[----:B------:R-:W3:Y:S04]  /*0310*/  LDG.E R12, desc[UR10][R8.64+-0x18] ;  /* 0xffffe80a080c7981 */ /* 0x000ee8000c1e1900 */
[----:B------:R-:W3:Y:S02]  /*0320*/  LDG.E R14, desc[UR10][R10.64+-0x18] ;  /* 0xffffe80a0a0e7981 */ /* 0x000ee4000c1e1900 */
[----:B---3--:R-:W-:-:S05]  /*0330*/  FFMA R15, R12, R14, R5 ;  /* 0x0000000e0c0f7223 */ /* 0x008fca0000000005 */
[----:B------:R3:W-:Y:S04]  /*0340*/  STG.E desc[UR10][R2.64], R15 ;  /* 0x0000000f02007986 */ /* 0x0007e8000c10190a */
[----:B------:R-:W1:Y:S04]  /*0350*/  LDG.E R12, desc[UR10][R8.64+-0x14] ;  /* 0xffffec0a080c7981 */ /* 0x000e68000c1e1900 */
[----:B------:R-:W1:Y:S02]  /*0360*/  LDG.E R14, desc[UR10][R10.64+-0x14] ;  /* 0xffffec0a0a0e7981 */ /* 0x000e64000c1e1900 */
[----:B-1----:R-:W-:-:S05]  /*0370*/  FFMA R13, R12, R14, R15 ;  /* 0x0000000e0c0d7223 */ /* 0x002fca000000000f */
[----:B------:R1:W-:Y:S04]  /*0380*/  STG.E desc[UR10][R2.64], R13 ;  /* 0x0000000d02007986 */ /* 0x0003e8000c10190a */
[----:B------:R-:W2:Y:S04]  /*0390*/  LDG.E R12, desc[UR10][R8.64+-0x10] ;  /* 0xfffff00a080c7981 */ /* 0x000ea8000c1e1900 */
[----:B------:R-:W2:Y:S02]  /*03a0*/  LDG.E R14, desc[UR10][R10.64+-0x10] ;  /* 0xfffff00a0a0e7981 */ /* 0x000ea4000c1e1900 */
        /* <DEDUP_REMOVED lines=34> */
[----:B------:R-:W4:Y:S04]  /*05d0*/  LDG.E R12, desc[UR10][R8.64+0x14] ;  /* 0x0000140a080c7981 */ /* 0x000f28000c1e1900 */
[----:B------:R-:W4:Y:S02]  /*05e0*/  LDG.E R14, desc[UR10][R10.64+0x14] ;  /* 0x0000140a0a0e7981 */ /* 0x000f24000c1e1900 */
[----:B----4-:R-:W-:-:S05]  /*05f0*/  FFMA R17, R12, R14, R13 ;  /* 0x0000000e0c117223 */ /* 0x010fca000000000d */
[----:B------:R4:W-:Y:S04]  /*0600*/  STG.E desc[UR10][R2.64], R17 ;  /* 0x0000001102007986 */ /* 0x0009e8000c10190a */
[----:B------:R-:W3:Y:S04]  /*0610*/  LDG.E R12, desc[UR10][R8.64+0x18] ;  /* 0x0000180a080c7981 */ /* 0x000ee8000c1e1900 */
[----:B--2---:R-:W3:Y:S02]  /*0620*/  LDG.E R5, desc[UR10][R10.64+0x18] ;  /* 0x0000180a0a057981 */ /* 0x004ee4000c1e1900 */
[----:B---3--:R-:W-:-:S05]  /*0630*/  FFMA R15, R12, R5, R17 ;  /* 0x000000050c0f7223 */ /* 0x008fca0000000011 */
[----:B------:R4:W-:Y:S04]  /*0640*/  STG.E desc[UR10][R2.64], R15 ;  /* 0x0000000f02007986 */ /* 0x0009e8000c10190a */
[----:B------:R2:W3:Y:S04]  /*0650*/  LDG.E R12, desc[UR10][R8.64+0x1c] ;  /* 0x00001c0a080c7981 */ /* 0x0004e8000c1e1900 */
[----:B------:R-:W3:Y:S01]  /*0660*/  LDG.E R5, desc[UR10][R10.64+0x1c] ;  /* 0x00001c0a0a057981 */ /* 0x000ee2000c1e1900 */
[----:B------:R-:W-:Y:S01]  /*0670*/  UIADD3 UR9, UPT, UPT, UR9, 0x10, URZ ;  /* 0x0000001009097890 */ /* 0x000fe2000fffe0ff */
[----:B------:R-:W-:-:S03]  /*0680*/  IADD3 R14, P0, PT, R8, 0x40, RZ ;  /* 0x00000040080e7810 */ /* 0x000fc60007f1e0ff */
[----:B------:R-:W-:Y:S01]  /*0690*/  UISETP.NE.AND UP1, UPT, UR9, URZ, UPT ;  /* 0x000000ff0900728c */ /* 0x000fe2000bf25270 */
[----:B--2---:R-:W-:Y:S01]  /*06a0*/  IADD3.X R9, PT, PT, RZ, R9, RZ, P0, !PT ;  /* 0x00000009ff097210 */ /* 0x004fe200007fe4ff */
[----:B---3--:R-:W-:Y:S01]  /*06b0*/  FFMA R5, R12, R5, R15 ;  /* 0x000000050c057223 */ /* 0x008fe2000000000f */
[----:B------:R-:W-:-:S04]  /*06c0*/  IADD3 R12, P1, PT, R10, 0x40, RZ ;  /* 0x000000400a0c7810 */ /* 0x000fc80007f3e0ff */
[----:B------:R4:W-:Y:S01]  /*06d0*/  STG.E desc[UR10][R2.64], R5 ;  /* 0x0000000502007986 */ /* 0x0009e2000c10190a */
[----:B-1----:R-:W-:Y:S01]  /*06e0*/  IADD3.X R13, PT, PT, RZ, R11, RZ, P1, !PT ;  /* 0x0000000bff0d7210 */ /* 0x002fe20000ffe4ff */
[----:B------:R-:W-:Y:S07]  /*06f0*/  BRA.U UP1, `(.L_x_2) ;  /* 0xfffffff901d87547 */ /* 0x000fee000b83ffff */
.L_x_1:
[----:B------:R-:W-:Y:S05]  /*0700*/  BRA.U !UP0, `(.L_x_0) ;  /* 0x00000005088c7547 */ /* 0x000fea000b800000 */
[----:B------:R-:W-:Y:S02]  /*0710*/  UISETP.GE.U32.AND UP0, UPT, UR7, 0x8, UPT ;  /* 0x000000080700788c */ /* 0x000fe4000bf06070 */
[----:B------:R-:W-:-:S04]  /*0720*/  ULOP3.LUT UR5, UR6, 0x7, URZ, 0xc0, !UPT ;  /* 0x0000000706057892 */ /* 0x000fc8000f8ec0ff */
[----:B------:R-:W-:-:S03]  /*0730*/  UISETP.NE.AND UP1, UPT, UR5, URZ, UPT ;  /* 0x000000ff0500728c */ /* 0x000fc6000bf25270 */
[----:B------:R-:W-:Y:S08]  /*0740*/  BRA.U !UP0, `(.L_x_3) ;  /* 0x0000000108a07547 */ /* 0x000ff0000b800000 */
[----:B------:R-:W1:Y:S01]  /*0750*/  LDC.64 R10, c[0x0][0x380] ;  /* 0x0000e000ff0a7b82 */ /* 0x000e620000000a00 */
[----:B------:R-:W2:Y:S01]  /*0760*/  LDCU.64 UR8, c[0x0][0x3a0] ;  /* 0x00007400ff0877ac */ /* 0x000ea20008000a00 */
[----:B------:R-:W-:-:S05]  /*0770*/  IADD3 R9, P0, PT, R7, R6, RZ ;  /* 0x0000000607097210 */ /* 0x000fca0007f1e0ff */
[----:B------:R-:W-:Y:S01]  /*0780*/  IMAD.X R12, RZ, RZ, R4, P0 ;  /* 0x000000ffff0c7224 */ /* 0x000fe200000e0604 */
[----:B--2---:R-:W-:-:S04]  /*0790*/  LEA R8, P0, R9, UR8, 0x2 ;  /* 0x0000000809087c11 */ /* 0x004fc8000f8010ff */
[----:B------:R-:W-:Y:S01]  /*07a0*/  LEA.HI.X R9, R9, UR9, R12, 0x2, P0 ;  /* 0x0000000909097c11 */ /* 0x000fe200080f140c */
[----:B-1----:R-:W-:-:S04]  /*07b0*/  IMAD.WIDE.U32 R10, R6, 0x4, R10 ;  /* 0x00000004060a7825 */ /* 0x002fc800078e000a */
        /* <DEDUP_REMOVED lines=29> */
[----:B------:R-:W2:Y:S01]  /*0990*/  LDG.E R14, desc[UR10][R10.64+0x1c] ;  /* 0x00001c0a0a0e7981 */ /* 0x000ea2000c1e1900 */
[----:B------:R-:W-:Y:S01]  /*09a0*/  IADD3 R6, PT, PT, R6, 0x8, RZ ;  /* 0x0000000806067810 */ /* 0x000fe20007ffe0ff */
[----:B--2---:R-:W-:-:S05]  /*09b0*/  FFMA R5, R12, R14, R13 ;  /* 0x0000000e0c057223 */ /* 0x004fca000000000d */
[----:B------:R3:W-:Y:S02]  /*09c0*/  STG.E desc[UR10][R2.64], R5 ;  /* 0x0000000502007986 */ /* 0x0007e4000c10190a */
.L_x_3:
[----:B------:R-:W-:Y:S05]  /*09d0*/  BRA.U !UP1, `(.L_x_0) ;  /* 0x0000000109d87547 */ /* 0x000fea000b800000 */
[----:B------:R-:W-:Y:S02]  /*09e0*/  UISETP.GE.U32.AND UP0, UPT, UR5, 0x4, UPT ;  /* 0x000000040500788c */ /* 0x000fe4000bf06070 */
[----:B------:R-:W-:-:S04]  /*09f0*/  ULOP3.LUT UR4, UR6, 0x3, URZ, 0xc0, !UPT ;  /* 0x0000000306047892 */ /* 0x000fc8000f8ec0ff */
[----:B------:R-:W-:-:S03]  /*0a00*/  UISETP.NE.AND UP1, UPT, UR4, URZ, UPT ;  /* 0x000000ff0400728c */ /* 0x000fc6000bf25270 */
[----:B------:R-:W-:Y:S08]  /*0a10*/  BRA.U !UP0, `(.L_x_4) ;  /* 0x0000000108607547 */ /* 0x000ff0000b800000 */
[----:B------:R-:W1:Y:S01]  /*0a20*/  LDC.64 R10, c[0x0][0x380] ;  /* 0x0000e000ff0a7b82 */ /* 0x000e620000000a00 */
[----:B------:R-:W2:Y:S01]  /*0a30*/  LDCU.64 UR6, c[0x0][0x3a0] ;  /* 0x00007400ff0677ac */ /* 0x000ea20008000a00 */
[----:B------:R-:W-:-:S04]  /*0a40*/  IADD3 R9, P0, PT, R7, R6, RZ ;  /* 0x0000000607097210 */ /* 0x000fc80007f1e0ff */
[----:B------:R-:W-:Y:S02]  /*0a50*/  IADD3.X R12, PT, PT, RZ, R4, RZ, P0, !PT ;  /* 0x00000004ff0c7210 */ /* 0x000fe400007fe4ff */
[----:B--2---:R-:W-:-:S04]  /*0a60*/  LEA R8, P0, R9, UR6, 0x2 ;  /* 0x0000000609087c11 */ /* 0x004fc8000f8010ff */
[----:B------:R-:W-:Y:S01]  /*0a70*/  LEA.HI.X R9, R9, UR7, R12, 0x2, P0 ;  /* 0x0000000709097c11 */ /* 0x000fe200080f140c */
[----:B-1----:R-:W-:-:S04]  /*0a80*/  IMAD.WIDE.U32 R10, R6, 0x4, R10 ;  /* 0x00000004060a7825 */ /* 0x002fc800078e000a */
[----:B------:R-:W2:Y:S04]  /*0a90*/  LDG.E R12, desc[UR10][R8.64] ;  /* 0x0000000a080c7981 */ /* 0x000ea8000c1e1900 */
[----:B---3--:R-:W2:Y:S02]  /*0aa0*/  LDG.E R13, desc[UR10][R10.64] ;  /* 0x0000000a0a0d7981 */ /* 0x008ea4000c1e1900 */
[----:B--2---:R-:W-:-:S05]  /*0ab0*/  FFMA R13, R12, R13, R5 ;  /* 0x0000000d0c0d7223 */ /* 0x004fca0000000005 */
[----:B------:R1:W-:Y:S04]  /*0ac0*/  STG.E desc[UR10][R2.64], R13 ;  /* 0x0000000d02007986 */ /* 0x0003e8000c10190a */
[----:B------:R-:W2:Y:S04]  /*0ad0*/  LDG.E R12, desc[UR10][R8.64+0x4] ;  /* 0x0000040a080c7981 */ /* 0x000ea8000c1e1900 */
[----:B----4-:R-:W2:Y:S02]  /*0ae0*/  LDG.E R5, desc[UR10][R10.64+0x4] ;  /* 0x0000040a0a057981 */ /* 0x010ea4000c1e1900 */
[----:B--2---:R-:W-:-:S05]  /*0af0*/  FFMA R15, R12, R5, R13 ;  /* 0x000000050c0f7223 */ /* 0x004fca000000000d */
[----:B------:R1:W-:Y:S04]  /*0b00*/  STG.E desc[UR10][R2.64], R15 ;  /* 0x0000000f02007986 */ /* 0x0003e8000c10190a */
[----:B------:R-:W2:Y:S04]  /*0b10*/  LDG.E R12, desc[UR10][R8.64+0x8] ;  /* 0x0000080a080c7981 */ /* 0x000ea8000c1e1900 */
[----:B------:R-:W2:Y:S02]  /*0b20*/  LDG.E R5, desc[UR10][R10.64+0x8] ;  /* 0x0000080a0a057981 */ /* 0x000ea4000c1e1900 */
[----:B--2---:R-:W-:-:S05]  /*0b30*/  FFMA R17, R12, R5, R15 ;  /* 0x000000050c117223 */ /* 0x004fca000000000f */
[----:B------:R1:W-:Y:S04]  /*0b40*/  STG.E desc[UR10][R2.64], R17 ;  /* 0x0000001102007986 */ /* 0x0003e8000c10190a */
[----:B------:R-:W2:Y:S04]  /*0b50*/  LDG.E R12, desc[UR10][R8.64+0xc] ;  /* 0x00000c0a080c7981 */ /* 0x000ea8000c1e1900 */
[----:B------:R-:W2:Y:S01]  /*0b60*/  LDG.E R5, desc[UR10][R10.64+0xc] ;  /* 0x00000c0a0a057981 */ /* 0x000ea2000c1e1900 */
[----:B------:R-:W-:Y:S01]  /*0b70*/  IADD3 R6, PT, PT, R6, 0x4, RZ ;  /* 0x0000000406067810 */ /* 0x000fe20007ffe0ff */
[----:B--2---:R-:W-:-:S05]  /*0b80*/  FFMA R5, R12, R5, R17 ;  /* 0x000000050c057223 */ /* 0x004fca0000000011 */
[----:B------:R1:W-:Y:S02]  /*0b90*/  STG.E desc[UR10][R2.64], R5 ;  /* 0x0000000502007986 */ /* 0x0003e4000c10190a */
.L_x_4:
[----:B------:R-:W-:Y:S05]  /*0ba0*/  BRA.U !UP1, `(.L_x_0) ;  /* 0x0000000109647547 */ /* 0x000fea000b800000 */
[----:B------:R-:W2:Y:S01]  /*0bb0*/  LDC.64 R8, c[0x0][0x380] ;  /* 0x0000e000ff087b82 */ /* 0x000ea20000000a00 */
[----:B------:R-:W5:Y:S01]  /*0bc0*/  LDCU.64 UR6, c[0x0][0x3a0] ;  /* 0x00007400ff0677ac */ /* 0x000f620008000a00 */
[----:B------:R-:W-:Y:S01]  /*0bd0*/  IADD3 R11, P0, PT, R7, R6, RZ ;  /* 0x00000006070b7210 */ /* 0x000fe20007f1e0ff */
[----:B------:R-:W-:-:S03]  /*0be0*/  UIADD3 UR4, UPT, UPT, -UR4, URZ, URZ ;  /* 0x000000ff04047290 */ /* 0x000fc6000fffe1ff */
[----:B------:R-:W-:Y:S02]  /*0bf0*/  IADD3.X R4, PT, PT, RZ, R4, RZ, P0, !PT ;  /* 0x00000004ff047210 */ /* 0x000fe400007fe4ff */
[----:B-----5:R-:W-:-:S04]  /*0c00*/  LEA R10, P0, R11, UR6, 0x2 ;  /* 0x000000060b0a7c11 */ /* 0x020fc8000f8010ff */
[----:B------:R-:W-:Y:S01]  /*0c10*/  LEA.HI.X R11, R11, UR7, R4, 0x2, P0 ;  /* 0x000000070b0b7c11 */ /* 0x000fe200080f1404 */
[----:B--2---:R-:W-:-:S04]  /*0c20*/  IMAD.WIDE.U32 R6, R6, 0x4, R8 ;  /* 0x0000000406067825 */ /* 0x004fc800078e0008 */
[----:B-1-3--:R-:W-:Y:S01]  /*0c30*/  IMAD.MOV.U32 R13, RZ, RZ, R7 ;  /* 0x000000ffff0d7224 */ /* 0x00afe200078e0007 */
[----:B------:R-:W-:-:S07]  /*0c40*/  MOV R12, R6 ;  /* 0x00000006000c7202 */ /* 0x000fce0000000f00 */
.L_x_5:
[----:B------:R-:W-:Y:S02]  /*0c50*/  MOV R8, R12 ;  /* 0x0000000c00087202 */ /* 0x000fe40000000f00 */
[----:B------:R-:W-:Y:S02]  /*0c60*/  MOV R6, R10 ;  /* 0x0000000a00067202 */ /* 0x000fe40000000f00 */
[----:B------:R-:W-:Y:S02]  /*0c70*/  MOV R7, R11 ;  /* 0x0000000b00077202 */ /* 0x000fe40000000f00 */
[----:B------:R-:W-:-:S03]  /*0c80*/  MOV R9, R13 ;  /* 0x0000000d00097202 */ /* 0x000fc60000000f00 */
[----:B------:R-:W4:Y:S04]  /*0c90*/  LDG.E R4, desc[UR10][R6.64] ;  /* 0x0000000a06047981 */ /* 0x000f28000c1e1900 */
[----:B------:R-:W4:Y:S01]  /*0ca0*/  LDG.E R8, desc[UR10][R8.64] ;  /* 0x0000000a08087981 */ /* 0x000f22000c1e1900 */
[----:B------:R-:W-:Y:S01]  /*0cb0*/  UIADD3 UR4, UPT, UPT, UR4, 0x1, URZ ;  /* 0x0000000104047890 */ /* 0x000fe2000fffe0ff */
[----:B------:R-:W-:Y:S02]  /*0cc0*/  IADD3 R12, P0, PT, R12, 0x4, RZ ;  /* 0x000000040c0c7810 */ /* 0x000fe40007f1e0ff */
[----:B------:R-:W-:Y:S01]  /*0cd0*/  IADD3 R10, P1, PT, R10, 0x4, RZ ;  /* 0x000000040a0a7810 */ /* 0x000fe20007f3e0ff */
[----:B------:R-:W-:Y:S01]  /*0ce0*/  UISETP.NE.AND UP0, UPT, UR4, URZ, UPT ;  /* 0x000000ff0400728c */ /* 0x000fe2000bf05270 */
[----:B------:R-:W-:-:S02]  /*0cf0*/  IADD3.X R13, PT, PT, RZ, R13, RZ, P0, !PT ;  /* 0x0000000dff0d7210 */ /* 0x000fc400007fe4ff */
[----:B------:R-:W-:Y:S01]  /*0d00*/  IADD3.X R11, PT, PT, RZ, R11, RZ, P1, !PT ;  /* 0x0000000bff0b7210 */ /* 0x000fe20000ffe4ff */
[----:B--2-4-:R-:W-:-:S05]  /*0d10*/  FFMA R5, R4, R8, R5 ;  /* 0x0000000804057223 */ /* 0x014fca0000000005 */
[----:B------:R2:W-:Y:S01]  /*0d20*/  STG.E desc[UR10][R2.64], R5 ;  /* 0x0000000502007986 */ /* 0x0005e2000c10190a */
[----:B------:R-:W-:Y:S05]  /*0d30*/  BRA.U UP0, `(.L_x_5) ;  /* 0xfffffffd00c47547 */ /* 0x000fea000b83ffff */
.L_x_0:
[----:B------:R-:W5:Y:S02]  /*0d40*/  LDC.64 R6, c[0x0][0x3a8] ;  /* 0x0000ea00ff067b82 */ /* 0x000f640000000a00 */
[----:B-----5:R-:W-:-:S06]  /*0d50*/  IMAD.WIDE R6, R0, 0x4, R6 ;  /* 0x0000000400067825 */ /* 0x020fcc00078e0206 */
[----:B------:R-:W1:Y:S02]  /*0d60*/  LDG.E R6, desc[UR10][R6.64] ;  /* 0x0000000a06067981 */ /* 0x000e64000c1e1900 */
[----:B-1234-:R-:W-:-:S05]  /*0d70*/  FADD R5, R6, R5 ;  /* 0x0000000506057221 */ /* 0x01efca0000000000 */
[----:B------:R-:W-:Y:S01]  /*0d80*/  STG.E desc[UR10][R2.64], R5 ;  /* 0x0000000502007986 */ /* 0x000fe2000c10190a */
[----:B------:R-:W-:Y:S05]  /*0d90*/  EXIT ;  /* 0x000000000000794d */ /* 0x000fea0003800000 */
.L_x_6:
[----:B------:R-:W-:-:S00]  /*0da0*/  BRA `(.L_x_6) ;  /* 0xfffffffc00fc7947 */ /* 0x000fc0000383ffff */
[----:B------:R-:W-:-:S00]  /*0db0*/  NOP ;  /* 0x0000000000007918 */ /* 0x000fc00000000000 */
        /* <DEDUP_REMOVED lines=12> */
.L_x_7:


//--------------------- .nv.shared.reserved.0     --------------------------
	.section	.nv.shared.reserved.0,"aw",@nobits
	.weak		__nv_reservedSMEM_offset_0_alias
	.size		__nv_reservedSMEM_offset_0_alias, 0, 64
	.other		__nv_reservedSMEM_offset_0_alias,@"STO_CUDA_RESERVED_SHARED STV_DEFAULT"
__nv_reservedSMEM_offset_0_alias:
	.zero		0
	.zero		64


//--------------------- .nv.constant0._Z10classifierPfiS_iS_S_i --------------------------
	.section	.nv.constant0._Z10classifierPfiS_iS_S_i,"a",@progbits
	.sectionflags	@""
	.align	4
.nv.constant0._Z10classifierPfiS_iS_S_i:
	.zero		948


//--------------------- SYMBOLS --------------------------

	.type		.nv.reservedSmem.offset0,@object
	.size		.nv.reservedSmem.offset0,0x4
